//
// Generated by NVIDIA NVVM Compiler
//
// Compiler Build ID: CL-36424714
// Cuda compilation tools, release 13.0, V13.0.88
// Based on NVVM 20.0.0
//

.version 9.0
.target sm_100
.address_size 64

	// .globl	convergenceWithLoop

.visible .entry convergenceWithLoop(
	.param .u64 .ptr .align 1 convergenceWithLoop_param_0,
	.param .u32 convergenceWithLoop_param_1
)
{
	.reg .pred 	%p<6>;
	.reg .b32 	%r<15>;
	.reg .b32 	%f<18>;
	.reg .b64 	%rd<5>;

	ld.param.u64 	%rd1, [convergenceWithLoop_param_0];
	ld.param.u32 	%r9, [convergenceWithLoop_param_1];
	mov.u32 	%r1, %tid.x;
	shl.b32 	%r10, %r1, 1;
	or.b32  	%r11, %r10, 1;
	cvt.rn.f32.u32 	%f17, %r11;
	setp.lt.s32 	%p1, %r9, 1;
	@%p1 bra 	$L__BB0_7;
	and.b32  	%r2, %r9, 3;
	setp.lt.u32 	%p2, %r9, 4;
	@%p2 bra 	$L__BB0_4;
	and.b32  	%r12, %r9, 2147483644;
	neg.s32 	%r13, %r12;
$L__BB0_3:
	mul.f32 	%f10, %f17, 0fBF400000;
	mul.f32 	%f11, %f10, 0fBF400000;
	mul.f32 	%f12, %f11, 0fBF400000;
	mul.f32 	%f17, %f12, 0fBF400000;
	add.s32 	%r13, %r13, 4;
	setp.ne.s32 	%p3, %r13, 0;
	@%p3 bra 	$L__BB0_3;
$L__BB0_4:
	setp.eq.s32 	%p4, %r2, 0;
	@%p4 bra 	$L__BB0_7;
	neg.s32 	%r14, %r2;
$L__BB0_6:
	.pragma "nounroll";
	mul.f32 	%f17, %f17, 0fBF400000;
	add.s32 	%r14, %r14, 1;
	setp.ne.s32 	%p5, %r14, 0;
	@%p5 bra 	$L__BB0_6;
$L__BB0_7:
	cvta.to.global.u64 	%rd2, %rd1;
	mul.wide.u32 	%rd3, %r1, 4;
	add.s64 	%rd4, %rd2, %rd3;
	st.global.f32 	[%rd4], %f17;
	ret;

}


// ===== COMPILED SASS (sm_100) =====

	.target	sm_100

	.elftype	@"ET_EXEC"


//--------------------- .note.nv.tkinfo           --------------------------
	.section	.note.nv.tkinfo,"",@"SHT_NOTE"
	.sectionflags	@"SHF_NOTE_NV_TKINFO"
	.tkinfo
        /*0018*/ 	.word	0x00000002
        /*0030*/ 	.string	""
        /*0030*/ 	.string	"ptxas"
        /*0030*/ 	.string	"Cuda compilation tools, release 13.0, V13.0.88"
        /*0030*/ 	.string	"Build cuda_13.0.r13.0/compiler.36424714_0"
        /*0030*/ 	.string	"-arch sm_100 -m 64 "



//--------------------- .note.nv.cuinfo           --------------------------
	.section	.note.nv.cuinfo,"",@"SHT_NOTE"
	.sectionflags	@"SHF_NOTE_NV_CUINFO"
        /*0018*/ 	.short	0x0002
        /*001a*/ 	.short	0x0064
        /*001c*/ 	.short	0x0082
	.zero		2


//--------------------- .nv.info                  --------------------------
	.section	.nv.info,"",@"SHT_CUDA_INFO"
	.align	4


	//----- nvinfo : EIATTR_REGCOUNT
	.align		4
        /*0000*/ 	.byte	0x04, 0x2f
        /*0002*/ 	.short	(.L_1 - .L_0)
	.align		4
.L_0:
        /*0004*/ 	.word	index@(convergenceWithLoop)
        /*0008*/ 	.word	0x00000008


	//----- nvinfo : EIATTR_FRAME_SIZE
	.align		4
.L_1:
        /*000c*/ 	.byte	0x04, 0x11
        /*000e*/ 	.short	(.L_3 - .L_2)
	.align		4
.L_2:
        /*0010*/ 	.word	index@(convergenceWithLoop)
        /*0014*/ 	.word	0x00000000


	//----- nvinfo : EIATTR_MIN_STACK_SIZE
	.align		4
.L_3:
        /*0018*/ 	.byte	0x04, 0x12
        /*001a*/ 	.short	(.L_5 - .L_4)
	.align		4
.L_4:
        /*001c*/ 	.word	index@(convergenceWithLoop)
        /*0020*/ 	.word	0x00000000
.L_5:


//--------------------- .nv.compat                --------------------------
	.section	.nv.compat,"",@"SHT_CUDA_COMPAT_INFO"
	.align	4
        /*0000*/ 	.byte	0x02, 0x09, 0x00, 0x00, 0x02, 0x02, 0x01, 0x00, 0x02, 0x05, 0x05, 0x00, 0x03, 0x07, 0x01, 0x01
        /*0010*/ 	.byte	0x02, 0x03, 0x00, 0x00, 0x02, 0x06, 0x01, 0x00, 0x04, 0x0b, 0x08, 0x00, 0x09, 0x00, 0x00, 0x00
        /*0020*/ 	.byte	0x00, 0x00, 0x00, 0x00


//--------------------- .nv.info.convergenceWithLoop --------------------------
	.section	.nv.info.convergenceWithLoop,"",@"SHT_CUDA_INFO"
	.sectionflags	@""
	.align	4


	//----- nvinfo : EIATTR_CUDA_API_VERSION
	.align		4
        /*0000*/ 	.byte	0x04, 0x37
        /*0002*/ 	.short	(.L_7 - .L_6)
.L_6:
        /*0004*/ 	.word	0x00000082


	//----- nvinfo : EIATTR_KPARAM_INFO
	.align		4
.L_7:
        /*0008*/ 	.byte	0x04, 0x17
        /*000a*/ 	.short	(.L_9 - .L_8)
.L_8:
        /*000c*/ 	.word	0x00000000
        /*0010*/ 	.short	0x0001
        /*0012*/ 	.short	0x0008
        /*0014*/ 	.byte	0x00, 0xf0, 0x11, 0x00


	//----- nvinfo : EIATTR_KPARAM_INFO
	.align		4
.L_9:
        /*0018*/ 	.byte	0x04, 0x17
        /*001a*/ 	.short	(.L_11 - .L_10)
.L_10:
        /*001c*/ 	.word	0x00000000
        /*0020*/ 	.short	0x0000
        /*0022*/ 	.short	0x0000
        /*0024*/ 	.byte	0x00, 0xf5, 0x21, 0x00


	//----- nvinfo : EIATTR_SPARSE_MMA_MASK
	.align		4
.L_11:
        /*0028*/ 	.byte	0x03, 0x50
        /*002a*/ 	.short	0x0000


	//----- nvinfo : EIATTR_MAXREG_COUNT
	.align		4
        /*002c*/ 	.byte	0x03, 0x1b
        /*002e*/ 	.short	0x00ff


	//----- nvinfo : EIATTR_MERCURY_ISA_VERSION
	.align		4
        /*0030*/ 	.byte	0x03, 0x5f
        /*0032*/ 	.short	0x0101


	//----- nvinfo : EIATTR_VRC_CTA_INIT_COUNT
	.align		4
        /*0034*/ 	.byte	0x02, 0x4a
	.zero		1
	.zero		1


	//----- nvinfo : EIATTR_EXIT_INSTR_OFFSETS
	.align		4
        /*0038*/ 	.byte	0x04, 0x1c
        /*003a*/ 	.short	(.L_13 - .L_12)


	//   ....[0]....
.L_12:
        /*003c*/ 	.word	0x00000470


	//----- nvinfo : EIATTR_CBANK_PARAM_SIZE
	.align		4
.L_13:
        /*0040*/ 	.byte	0x03, 0x19
        /*0042*/ 	.short	0x000c


	//----- nvinfo : EIATTR_PARAM_CBANK
	.align		4
        /*0044*/ 	.byte	0x04, 0x0a
        /*0046*/ 	.short	(.L_15 - .L_14)
	.align		4
.L_14:
        /*0048*/ 	.word	index@(.nv.constant0.convergenceWithLoop)
        /*004c*/ 	.short	0x0380
        /*004e*/ 	.short	0x000c


	//----- nvinfo : EIATTR_SW_WAR
	.align		4
.L_15:
        /*0050*/ 	.byte	0x04, 0x36
        /*0052*/ 	.short	(.L_17 - .L_16)
.L_16:
        /*0054*/ 	.word	0x00000008
.L_17:


//--------------------- .nv.callgraph             --------------------------
	.section	.nv.callgraph,"",@"SHT_CUDA_CALLGRAPH"
	.align	4
	.sectionentsize	8
	.align		4
        /*0000*/ 	.word	0x00000000
	.align		4
        /*0004*/ 	.word	0xffffffff
	.align		4
        /*0008*/ 	.word	0x00000000
	.align		4
        /*000c*/ 	.word	0xfffffffe
	.align		4
        /*0010*/ 	.word	0x00000000
	.align		4
        /*0014*/ 	.word	0xfffffffd
	.align		4
        /*0018*/ 	.word	0x00000000
	.align		4
        /*001c*/ 	.word	0xfffffffc


//--------------------- .text.convergenceWithLoop --------------------------
	.section	.text.convergenceWithLoop,"ax",@progbits
	.align	128
        .global         convergenceWithLoop
        .type           convergenceWithLoop,@function
        .size           convergenceWithLoop,(.L_x_8 - convergenceWithLoop)
        .other          convergenceWithLoop,@"STO_CUDA_ENTRY STV_DEFAULT"
convergenceWithLoop:
.text.convergenceWithLoop:
[----:B------:R-:W-:Y:S01]  /*0000*/  LDC R1, c[0x0][0x37c] ;  /* 0x0000df00ff017b82 */ /* 0x000fe20000000800 */
[----:B------:R-:W0:Y:S01]  /*0010*/  S2R R0, SR_TID.X ;  /* 0x0000000000007919 */ /* 0x000e220000002100 */
[----:B------:R-:W1:Y:S01]  /*0020*/  LDCU UR5, c[0x0][0x388] ;  /* 0x00007100ff0577ac */ /* 0x000e620008000800 */
[----:B------:R-:W2:Y:S01]  /*0030*/  LDCU.64 UR6, c[0x0][0x358] ;  /* 0x00006b00ff0677ac */ /* 0x000ea20008000a00 */
[----:B-1----:R-:W-:Y:S01]  /*0040*/  UISETP.GE.AND UP0, UPT, UR5, 0x1, UPT ;  /* 0x000000010500788c */ /* 0x002fe2000bf06270 */
[----:B0-----:R-:W-:-:S04]  /*0050*/  LEA R2, R0, 0x1, 0x1 ;  /* 0x0000000100027811 */ /* 0x001fc800078e08ff */
[----:B------:R-:W-:-:S04]  /*0060*/  I2FP.F32.U32 R5, R2 ;  /* 0x0000000200057245 */ /* 0x000fc80000201000 */
[----:B--2---:R-:W-:Y:S05]  /*0070*/  BRA.U !UP0, `(.L_x_0) ;  /* 0x0000000108f07547 */ /* 0x004fea000b800000 */
[----:B------:R-:W-:Y:S02]  /*0080*/  UISETP.GE.U32.AND UP0, UPT, UR5, 0x4, UPT ;  /* 0x000000040500788c */ /* 0x000fe4000bf06070 */
[----:B------:R-:W-:-:S07]  /*0090*/  ULOP3.LUT UR4, UR5, 0x3, URZ, 0xc0, !UPT ;  /* 0x0000000305047892 */ /* 0x000fce000f8ec0ff */
[----:B------:R-:W-:Y:S05]  /*00a0*/  BRA.U !UP0, `(.L_x_1) ;  /* 0x0000000108c87547 */ /* 0x000fea000b800000 */
[----:B------:R-:W-:-:S04]  /*00b0*/  ULOP3.LUT UR5, UR5, 0x7ffffffc, URZ, 0xc0, !UPT ;  /* 0x7ffffffc05057892 */ /* 0x000fc8000f8ec0ff */
[----:B------:R-:W-:-:S04]  /*00c0*/  UIADD3 UR5, UPT, UPT, -UR5, URZ, URZ ;  /* 0x000000ff05057290 */ /* 0x000fc8000fffe1ff */
[----:B------:R-:W-:-:S09]  /*00d0*/  UISETP.GE.AND UP0, UPT, UR5, URZ, UPT ;  /* 0x000000ff0500728c */ /* 0x000fd2000bf06270 */
[----:B------:R-:W-:Y:S05]  /*00e0*/  BRA.U UP0, `(.L_x_2) ;  /* 0x00000001009c7547 */ /* 0x000fea000b800000 */
[----:B------:R-:W-:Y:S02]  /*00f0*/  UIADD3 UR8, UPT, UPT, -UR5, URZ, URZ ;  /* 0x000000ff05087290 */ /* 0x000fe4000fffe1ff */
[----:B------:R-:W-:Y:S02]  /*0100*/  UPLOP3.LUT UP0, UPT, UPT, UPT, UPT, 0x80, 0x8 ;  /* 0x000000000008789c */ /* 0x000fe40003f0f070 */
[----:B------:R-:W-:-:S09]  /*0110*/  UISETP.GT.AND UP1, UPT, UR8, 0xc, UPT ;  /* 0x0000000c0800788c */ /* 0x000fd2000bf24270 */
[----:B------:R-:W-:Y:S05]  /*0120*/  BRA.U !UP1, `(.L_x_3) ;  /* 0x0000000109507547 */ /* 0x000fea000b800000 */
[----:B------:R-:W-:-:S11]  /*0130*/  UPLOP3.LUT UP0, UPT, UPT, UPT, UPT, 0x40, 0x4 ;  /* 0x000000000004789c */ /* 0x000fd60003f0e870 */
.L_x_4:
[----:B------:R-:W-:Y:S01]  /*0140*/  FMUL R5, R5, -0.75 ;  /* 0xbf40000005057820 */ /* 0x000fe20000400000 */
[----:B------:R-:W-:-:S03]  /*0150*/  UIADD3 UR5, UPT, UPT, UR5, 0x10, URZ ;  /* 0x0000001005057890 */ /* 0x000fc6000fffe0ff */
[----:B------:R-:W-:Y:S01]  /*0160*/  FMUL R5, R5, -0.75 ;  /* 0xbf40000005057820 */ /* 0x000fe20000400000 */
[----:B------:R-:W-:-:S03]  /*0170*/  UISETP.GE.AND UP1, UPT, UR5, -0xc, UPT ;  /* 0xfffffff40500788c */ /* 0x000fc6000bf26270 */
[----:B------:R-:W-:-:S04]  /*0180*/  FMUL R5, R5, -0.75 ;  /* 0xbf40000005057820 */ /* 0x000fc80000400000 */
        /* <DEDUP_REMOVED lines=12> */
[----:B------:R-:W-:Y:S01]  /*0250*/  FMUL R5, R5, -0.75 ;  /* 0xbf40000005057820 */ /* 0x000fe20000400000 */
[----:B------:R-:W-:Y:S06]  /*0260*/  BRA.U !UP1, `(.L_x_4) ;  /* 0xfffffffd09b47547 */ /* 0x000fec000b83ffff */
.L_x_3:
[----:B------:R-:W-:-:S04]  /*0270*/  UIADD3 UR8, UPT, UPT, -UR5, URZ, URZ ;  /* 0x000000ff05087290 */ /* 0x000fc8000fffe1ff */
[----:B------:R-:W-:-:S09]  /*0280*/  UISETP.GT.AND UP1, UPT, UR8, 0x4, UPT ;  /* 0x000000040800788c */ /* 0x000fd2000bf24270 */
[----:B------:R-:W-:Y:S05]  /*0290*/  BRA.U !UP1, `(.L_x_5) ;  /* 0x0000000109287547 */ /* 0x000fea000b800000 */
[----:B------:R-:W-:Y:S01]  /*02a0*/  FMUL R5, R5, -0.75 ;  /* 0xbf40000005057820 */ /* 0x000fe20000400000 */
[----:B------:R-:W-:Y:S02]  /*02b0*/  UPLOP3.LUT UP0, UPT, UPT, UPT, UPT, 0x40, 0x4 ;  /* 0x000000000004789c */ /* 0x000fe40003f0e870 */
[----:B------:R-:W-:Y:S01]  /*02c0*/  UIADD3 UR5, UPT, UPT, UR5, 0x8, URZ ;  /* 0x0000000805057890 */ /* 0x000fe2000fffe0ff */
[----:B------:R-:W-:-:S04]  /*02d0*/  FMUL R5, R5, -0.75 ;  /* 0xbf40000005057820 */ /* 0x000fc80000400000 */
[----:B------:R-:W-:-:S04]  /*02e0*/  FMUL R5, R5, -0.75 ;  /* 0xbf40000005057820 */ /* 0x000fc80000400000 */
[----:B------:R-:W-:-:S04]  /*02f0*/  FMUL R5, R5, -0.75 ;  /* 0xbf40000005057820 */ /* 0x000fc80000400000 */
[----:B------:R-:W-:-:S04]  /*0300*/  FMUL R5, R5, -0.75 ;  /* 0xbf40000005057820 */ /* 0x000fc80000400000 */
[----:B------:R-:W-:-:S04]  /*0310*/  FMUL R5, R5, -0.75 ;  /* 0xbf40000005057820 */ /* 0x000fc80000400000 */
[----:B------:R-:W-:-:S04]  /*0320*/  FMUL R5, R5, -0.75 ;  /* 0xbf40000005057820 */ /* 0x000fc80000400000 */
[----:B------:R-:W-:-:S07]  /*0330*/  FMUL R5, R5, -0.75 ;  /* 0xbf40000005057820 */ /* 0x000fce0000400000 */
.L_x_5:
[----:B------:R-:W-:-:S09]  /*0340*/  UISETP.NE.OR UP0, UPT, UR5, URZ, UP0 ;  /* 0x000000ff0500728c */ /* 0x000fd20008705670 */
[----:B------:R-:W-:Y:S05]  /*0350*/  BRA.U !UP0, `(.L_x_1) ;  /* 0x00000001081c7547 */ /* 0x000fea000b800000 */
.L_x_2:
[----:B------:R-:W-:Y:S01]  /*0360*/  UIADD3 UR5, UPT, UPT, UR5, 0x4, URZ ;  /* 0x0000000405057890 */ /* 0x000fe2000fffe0ff */
[----:B------:R-:W-:-:S03]  /*0370*/  FMUL R5, R5, -0.75 ;  /* 0xbf40000005057820 */ /* 0x000fc60000400000 */
[----:B------:R-:W-:Y:S01]  /*0380*/  UISETP.NE.AND UP0, UPT, UR5, URZ, UPT ;  /* 0x000000ff0500728c */ /* 0x000fe2000bf05270 */
[----:B------:R-:W-:-:S04]  /*0390*/  FMUL R5, R5, -0.75 ;  /* 0xbf40000005057820 */ /* 0x000fc80000400000 */
[----:B------:R-:W-:-:S04]  /*03a0*/  FMUL R5, R5, -0.75 ;  /* 0xbf40000005057820 */ /* 0x000fc80000400000 */
[----:B------:R-:W-:Y:S01]  /*03b0*/  FMUL R5, R5, -0.75 ;  /* 0xbf40000005057820 */ /* 0x000fe20000400000 */
[----:B------:R-:W-:Y:S06]  /*03c0*/  BRA.U UP0, `(.L_x_2) ;  /* 0xfffffffd00e47547 */ /* 0x000fec000b83ffff */
.L_x_1:
[----:B------:R-:W-:-:S09]  /*03d0*/  UISETP.NE.AND UP0, UPT, UR4, URZ, UPT ;  /* 0x000000ff0400728c */ /* 0x000fd2000bf05270 */
[----:B------:R-:W-:Y:S05]  /*03e0*/  BRA.U !UP0, `(.L_x_0) ;  /* 0x0000000108147547 */ /* 0x000fea000b800000 */
[----:B------:R-:W-:-:S12]  /*03f0*/  UIADD3 UR4, UPT, UPT, -UR4, URZ, URZ ;  /* 0x000000ff04047290 */ /* 0x000fd8000fffe1ff */
.L_x_6:
[----:B------:R-:W-:Y:S01]  /*0400*/  UIADD3 UR4, UPT, UPT, UR4, 0x1, URZ ;  /* 0x0000000104047890 */ /* 0x000fe2000fffe0ff */
[----:B------:R-:W-:-:S03]  /*0410*/  FMUL R5, R5, -0.75 ;  /* 0xbf40000005057820 */ /* 0x000fc60000400000 */
[----:B------:R-:W-:-:S09]  /*0420*/  UISETP.NE.AND UP0, UPT, UR4, URZ, UPT ;  /* 0x000000ff0400728c */ /* 0x000fd2000bf05270 */
[----:B------:R-:W-:Y:S05]  /*0430*/  BRA.U UP0, `(.L_x_6) ;  /* 0xfffffffd00f07547 */ /* 0x000fea000b83ffff */
.L_x_0:
[----:B------:R-:W0:Y:S02]  /*0440*/  LDC.64 R2, c[0x0][0x380] ;  /* 0x0000e000ff027b82 */ /* 0x000e240000000a00 */
[----:B0-----:R-:W-:-:S05]  /*0450*/  IMAD.WIDE.U32 R2, R0, 0x4, R2 ;  /* 0x0000000400027825 */ /* 0x001fca00078e0002 */
[----:B------:R-:W-:Y:S01]  /*0460*/  STG.E desc[UR6][R2.64], R5 ;  /* 0x0000000502007986 */ /* 0x000fe2000c101906 */
[----:B------:R-:W-:Y:S05]  /*0470*/  EXIT ;  /* 0x000000000000794d */ /* 0x000fea0003800000 */
.L_x_7:
[----:B------:R-:W-:-:S00]  /*0480*/  BRA `(.L_x_7) ;  /* 0xfffffffc00fc7947 */ /* 0x000fc0000383ffff */
[----:B------:R-:W-:-:S00]  /*0490*/  NOP ;  /* 0x0000000000007918 */ /* 0x000fc00000000000 */
        /* <DEDUP_REMOVED lines=14> */
.L_x_8:


//--------------------- .nv.shared.reserved.0     --------------------------
	.section	.nv.shared.reserved.0,"aw",@nobits
	.weak		__nv_reservedSMEM_offset_0_alias
	.size		__nv_reservedSMEM_offset_0_alias, 0, 64
	.other		__nv_reservedSMEM_offset_0_alias,@"STO_CUDA_RESERVED_SHARED STV_DEFAULT"
__nv_reservedSMEM_offset_0_alias:
	.zero		0
	.zero		64


//--------------------- .nv.constant0.convergenceWithLoop --------------------------
	.section	.nv.constant0.convergenceWithLoop,"a",@progbits
	.sectionflags	@""
	.align	4
.nv.constant0.convergenceWithLoop:
	.zero		908


//--------------------- SYMBOLS --------------------------

	.type		.nv.reservedSmem.offset0,@object
	.size		.nv.reservedSmem.offset0,0x4
